//
// Generated by NVIDIA NVVM Compiler
//
// Compiler Build ID: CL-36424714
// Cuda compilation tools, release 13.0, V13.0.88
// Based on NVVM 20.0.0
//

.version 9.0
.target sm_100
.address_size 64

	// .globl	_Z17countRangesGlobaliPiS_

.visible .entry _Z17countRangesGlobaliPiS_(
	.param .u32 _Z17countRangesGlobaliPiS__param_0,
	.param .u64 .ptr .align 1 _Z17countRangesGlobaliPiS__param_1,
	.param .u64 .ptr .align 1 _Z17countRangesGlobaliPiS__param_2
)
{
	.reg .pred 	%p<2>;
	.reg .b32 	%r<12>;
	.reg .b64 	%rd<9>;

	ld.param.u32 	%r2, [_Z17countRangesGlobaliPiS__param_0];
	ld.param.u64 	%rd1, [_Z17countRangesGlobaliPiS__param_1];
	ld.param.u64 	%rd2, [_Z17countRangesGlobaliPiS__param_2];
	mov.u32 	%r3, %ctaid.x;
	mov.u32 	%r4, %ntid.x;
	mov.u32 	%r5, %tid.x;
	mad.lo.s32 	%r1, %r3, %r4, %r5;
	setp.ge.s32 	%p1, %r1, %r2;
	@%p1 bra 	$L__BB0_2;
	cvta.to.global.u64 	%rd3, %rd1;
	cvta.to.global.u64 	%rd4, %rd2;
	mul.wide.s32 	%rd5, %r1, 4;
	add.s64 	%rd6, %rd3, %rd5;
	ld.global.u32 	%r6, [%rd6];
	mul.hi.s32 	%r7, %r6, 1374389535;
	shr.u32 	%r8, %r7, 31;
	shr.s32 	%r9, %r7, 5;
	add.s32 	%r10, %r9, %r8;
	mul.wide.s32 	%rd7, %r10, 4;
	add.s64 	%rd8, %rd4, %rd7;
	atom.global.add.u32 	%r11, [%rd8], 1;
$L__BB0_2:
	ret;

}


// ===== COMPILED SASS (sm_100) =====

	.target	sm_100

	.elftype	@"ET_EXEC"


//--------------------- .note.nv.tkinfo           --------------------------
	.section	.note.nv.tkinfo,"",@"SHT_NOTE"
	.sectionflags	@"SHF_NOTE_NV_TKINFO"
	.tkinfo
        /*0018*/ 	.word	0x00000002
        /*0030*/ 	.string	""
        /*0030*/ 	.string	"ptxas"
        /*0030*/ 	.string	"Cuda compilation tools, release 13.0, V13.0.88"
        /*0030*/ 	.string	"Build cuda_13.0.r13.0/compiler.36424714_0"
        /*0030*/ 	.string	"-arch sm_100 -m 64 "



//--------------------- .note.nv.cuinfo           --------------------------
	.section	.note.nv.cuinfo,"",@"SHT_NOTE"
	.sectionflags	@"SHF_NOTE_NV_CUINFO"
        /*0018*/ 	.short	0x0002
        /*001a*/ 	.short	0x0064
        /*001c*/ 	.short	0x0082
	.zero		2


//--------------------- .nv.info                  --------------------------
	.section	.nv.info,"",@"SHT_CUDA_INFO"
	.align	4


	//----- nvinfo : EIATTR_REGCOUNT
	.align		4
        /*0000*/ 	.byte	0x04, 0x2f
        /*0002*/ 	.short	(.L_1 - .L_0)
	.align		4
.L_0:
        /*0004*/ 	.word	index@(_Z17countRangesGlobaliPiS_)
        /*0008*/ 	.word	0x0000000c


	//----- nvinfo : EIATTR_FRAME_SIZE
	.align		4
.L_1:
        /*000c*/ 	.byte	0x04, 0x11
        /*000e*/ 	.short	(.L_3 - .L_2)
	.align		4
.L_2:
        /*0010*/ 	.word	index@(_Z17countRangesGlobaliPiS_)
        /*0014*/ 	.word	0x00000000


	//----- nvinfo : EIATTR_MIN_STACK_SIZE
	.align		4
.L_3:
        /*0018*/ 	.byte	0x04, 0x12
        /*001a*/ 	.short	(.L_5 - .L_4)
	.align		4
.L_4:
        /*001c*/ 	.word	index@(_Z17countRangesGlobaliPiS_)
        /*0020*/ 	.word	0x00000000
.L_5:


//--------------------- .nv.compat                --------------------------
	.section	.nv.compat,"",@"SHT_CUDA_COMPAT_INFO"
	.align	4
        /*0000*/ 	.byte	0x02, 0x09, 0x00, 0x00, 0x02, 0x02, 0x01, 0x00, 0x02, 0x05, 0x05, 0x00, 0x03, 0x07, 0x01, 0x01
        /*0010*/ 	.byte	0x02, 0x03, 0x00, 0x00, 0x02, 0x06, 0x01, 0x00, 0x04, 0x0b, 0x08, 0x00, 0x09, 0x00, 0x00, 0x00
        /*0020*/ 	.byte	0x00, 0x00, 0x00, 0x00


//--------------------- .nv.info._Z17countRangesGlobaliPiS_ --------------------------
	.section	.nv.info._Z17countRangesGlobaliPiS_,"",@"SHT_CUDA_INFO"
	.sectionflags	@""
	.align	4


	//----- nvinfo : EIATTR_CUDA_API_VERSION
	.align		4
        /*0000*/ 	.byte	0x04, 0x37
        /*0002*/ 	.short	(.L_7 - .L_6)
.L_6:
        /*0004*/ 	.word	0x00000082


	//----- nvinfo : EIATTR_KPARAM_INFO
	.align		4
.L_7:
        /*0008*/ 	.byte	0x04, 0x17
        /*000a*/ 	.short	(.L_9 - .L_8)
.L_8:
        /*000c*/ 	.word	0x00000000
        /*0010*/ 	.short	0x0002
        /*0012*/ 	.short	0x0010
        /*0014*/ 	.byte	0x00, 0xf5, 0x21, 0x00


	//----- nvinfo : EIATTR_KPARAM_INFO
	.align		4
.L_9:
        /*0018*/ 	.byte	0x04, 0x17
        /*001a*/ 	.short	(.L_11 - .L_10)
.L_10:
        /*001c*/ 	.word	0x00000000
        /*0020*/ 	.short	0x0001
        /*0022*/ 	.short	0x0008
        /*0024*/ 	.byte	0x00, 0xf5, 0x21, 0x00


	//----- nvinfo : EIATTR_KPARAM_INFO
	.align		4
.L_11:
        /*0028*/ 	.byte	0x04, 0x17
        /*002a*/ 	.short	(.L_13 - .L_12)
.L_12:
        /*002c*/ 	.word	0x00000000
        /*0030*/ 	.short	0x0000
        /*0032*/ 	.short	0x0000
        /*0034*/ 	.byte	0x00, 0xf0, 0x11, 0x00


	//----- nvinfo : EIATTR_SPARSE_MMA_MASK
	.align		4
.L_13:
        /*0038*/ 	.byte	0x03, 0x50
        /*003a*/ 	.short	0x0000


	//----- nvinfo : EIATTR_MAXREG_COUNT
	.align		4
        /*003c*/ 	.byte	0x03, 0x1b
        /*003e*/ 	.short	0x00ff


	//----- nvinfo : EIATTR_MERCURY_ISA_VERSION
	.align		4
        /*0040*/ 	.byte	0x03, 0x5f
        /*0042*/ 	.short	0x0101


	//----- nvinfo : EIATTR_VRC_CTA_INIT_COUNT
	.align		4
        /*0044*/ 	.byte	0x02, 0x4a
	.zero		1
	.zero		1


	//----- nvinfo : EIATTR_EXIT_INSTR_OFFSETS
	.align		4
        /*0048*/ 	.byte	0x04, 0x1c
        /*004a*/ 	.short	(.L_15 - .L_14)


	//   ....[0]....
.L_14:
        /*004c*/ 	.word	0x00000070


	//   ....[1]....
        /*0050*/ 	.word	0x00000130


	//----- nvinfo : EIATTR_CBANK_PARAM_SIZE
	.align		4
.L_15:
        /*0054*/ 	.byte	0x03, 0x19
        /*0056*/ 	.short	0x0018


	//----- nvinfo : EIATTR_PARAM_CBANK
	.align		4
        /*0058*/ 	.byte	0x04, 0x0a
        /*005a*/ 	.short	(.L_17 - .L_16)
	.align		4
.L_16:
        /*005c*/ 	.word	index@(.nv.constant0._Z17countRangesGlobaliPiS_)
        /*0060*/ 	.short	0x0380
        /*0062*/ 	.short	0x0018


	//----- nvinfo : EIATTR_SW_WAR
	.align		4
.L_17:
        /*0064*/ 	.byte	0x04, 0x36
        /*0066*/ 	.short	(.L_19 - .L_18)
.L_18:
        /*0068*/ 	.word	0x00000008
.L_19:


//--------------------- .nv.callgraph             --------------------------
	.section	.nv.callgraph,"",@"SHT_CUDA_CALLGRAPH"
	.align	4
	.sectionentsize	8
	.align		4
        /*0000*/ 	.word	0x00000000
	.align		4
        /*0004*/ 	.word	0xffffffff
	.align		4
        /*0008*/ 	.word	0x00000000
	.align		4
        /*000c*/ 	.word	0xfffffffe
	.align		4
        /*0010*/ 	.word	0x00000000
	.align		4
        /*0014*/ 	.word	0xfffffffd
	.align		4
        /*0018*/ 	.word	0x00000000
	.align		4
        /*001c*/ 	.word	0xfffffffc


//--------------------- .text._Z17countRangesGlobaliPiS_ --------------------------
	.section	.text._Z17countRangesGlobaliPiS_,"ax",@progbits
	.align	128
        .global         _Z17countRangesGlobaliPiS_
        .type           _Z17countRangesGlobaliPiS_,@function
        .size           _Z17countRangesGlobaliPiS_,(.L_x_1 - _Z17countRangesGlobaliPiS_)
        .other          _Z17countRangesGlobaliPiS_,@"STO_CUDA_ENTRY STV_DEFAULT"
_Z17countRangesGlobaliPiS_:
.text._Z17countRangesGlobaliPiS_:
[----:B------:R-:W-:Y:S01]  /*0000*/  LDC R1, c[0x0][0x37c] ;  /* 0x0000df00ff017b82 */ /* 0x000fe20000000800 */
[----:B------:R-:W0:Y:S07]  /*0010*/  S2R R0, SR_TID.X ;  /* 0x0000000000007919 */ /* 0x000e2e0000002100 */
[----:B------:R-:W0:Y:S01]  /*0020*/  S2UR UR4, SR_CTAID.X ;  /* 0x00000000000479c3 */ /* 0x000e220000002500 */
[----:B------:R-:W1:Y:S07]  /*0030*/  LDCU UR5, c[0x0][0x380] ;  /* 0x00007000ff0577ac */ /* 0x000e6e0008000800 */
[----:B------:R-:W0:Y:S02]  /*0040*/  LDC R5, c[0x0][0x360] ;  /* 0x0000d800ff057b82 */ /* 0x000e240000000800 */
[----:B0-----:R-:W-:-:S05]  /*0050*/  IMAD R5, R5, UR4, R0 ;  /* 0x0000000405057c24 */ /* 0x001fca000f8e0200 */
[----:B-1----:R-:W-:-:S13]  /*0060*/  ISETP.GE.AND P0, PT, R5, UR5, PT ;  /* 0x0000000505007c0c */ /* 0x002fda000bf06270 */
[----:B------:R-:W-:Y:S05]  /*0070*/  @P0 EXIT ;  /* 0x000000000000094d */ /* 0x000fea0003800000 */
[----:B------:R-:W0:Y:S01]  /*0080*/  LDC.64 R2, c[0x0][0x388] ;  /* 0x0000e200ff027b82 */ /* 0x000e220000000a00 */
[----:B------:R-:W1:Y:S01]  /*0090*/  LDCU.64 UR4, c[0x0][0x358] ;  /* 0x00006b00ff0477ac */ /* 0x000e620008000a00 */
[----:B0-----:R-:W-:-:S06]  /*00a0*/  IMAD.WIDE R2, R5, 0x4, R2 ;  /* 0x0000000405027825 */ /* 0x001fcc00078e0202 */
[----:B------:R-:W0:Y:S01]  /*00b0*/  LDC.64 R4, c[0x0][0x390] ;  /* 0x0000e400ff047b82 */ /* 0x000e220000000a00 */
[----:B-1----:R-:W2:Y:S01]  /*00c0*/  LDG.E R2, desc[UR4][R2.64] ;  /* 0x0000000402027981 */ /* 0x002ea2000c1e1900 */
[----:B------:R-:W-:Y:S02]  /*00d0*/  HFMA2 R9, -RZ, RZ, 0, 5.9604644775390625e-08 ;  /* 0x00000001ff097431 */ /* 0x000fe400000001ff */
[----:B--2---:R-:W-:-:S05]  /*00e0*/  IMAD.HI R0, R2, 0x51eb851f, RZ ;  /* 0x51eb851f02007827 */ /* 0x004fca00078e02ff */
[----:B------:R-:W-:-:S04]  /*00f0*/  SHF.R.U32.HI R7, RZ, 0x1f, R0 ;  /* 0x0000001fff077819 */ /* 0x000fc80000011600 */
[----:B------:R-:W-:-:S05]  /*0100*/  LEA.HI.SX32 R7, R0, R7, 0x1b ;  /* 0x0000000700077211 */ /* 0x000fca00078fdaff */
[----:B0-----:R-:W-:-:S05]  /*0110*/  IMAD.WIDE R4, R7, 0x4, R4 ;  /* 0x0000000407047825 */ /* 0x001fca00078e0204 */
[----:B------:R-:W-:Y:S01]  /*0120*/  REDG.E.ADD.STRONG.GPU desc[UR4][R4.64], R9 ;  /* 0x000000090400798e */ /* 0x000fe2000c12e104 */
[----:B------:R-:W-:Y:S05]  /*0130*/  EXIT ;  /* 0x000000000000794d */ /* 0x000fea0003800000 */
.L_x_0:
[----:B------:R-:W-:-:S00]  /*0140*/  BRA `(.L_x_0) ;  /* 0xfffffffc00fc7947 */ /* 0x000fc0000383ffff */
[----:B------:R-:W-:-:S00]  /*0150*/  NOP ;  /* 0x0000000000007918 */ /* 0x000fc00000000000 */
        /* <DEDUP_REMOVED lines=10> */
.L_x_1:


//--------------------- .nv.shared.reserved.0     --------------------------
	.section	.nv.shared.reserved.0,"aw",@nobits
	.weak		__nv_reservedSMEM_offset_0_alias
	.size		__nv_reservedSMEM_offset_0_alias, 0, 64
	.other		__nv_reservedSMEM_offset_0_alias,@"STO_CUDA_RESERVED_SHARED STV_DEFAULT"
__nv_reservedSMEM_offset_0_alias:
	.zero		0
	.zero		64


//--------------------- .nv.constant0._Z17countRangesGlobaliPiS_ --------------------------
	.section	.nv.constant0._Z17countRangesGlobaliPiS_,"a",@progbits
	.sectionflags	@""
	.align	4
.nv.constant0._Z17countRangesGlobaliPiS_:
	.zero		920


//--------------------- SYMBOLS --------------------------

	.type		.nv.reservedSmem.offset0,@object
	.size		.nv.reservedSmem.offset0,0x4
